//
// Generated by NVIDIA NVVM Compiler
//
// Compiler Build ID: CL-36424714
// Cuda compilation tools, release 13.0, V13.0.88
// Based on NVVM 20.0.0
//

.version 9.0
.target sm_100
.address_size 64

// I has been demoted
// scanBlockSum has been demoted

.entry _Z7scanGPUPjS_S_S_i(
	.param .u64 .ptr .align 1 _Z7scanGPUPjS_S_S_i_param_0,
	.param .u64 .ptr .align 1 _Z7scanGPUPjS_S_S_i_param_1,
	.param .u64 .ptr .align 1 _Z7scanGPUPjS_S_S_i_param_2,
	.param .u64 .ptr .align 1 _Z7scanGPUPjS_S_S_i_param_3,
	.param .u32 _Z7scanGPUPjS_S_S_i_param_4
)
{
	.reg .pred 	%p<15>;
	.reg .b32 	%r<78>;
	.reg .b64 	%rd<25>;
	// demoted variable
	.shared .align 4 .u32 I;
	// demoted variable
	.shared .align 4 .b8 scanBlockSum[8192];
	ld.param.u64 	%rd7, [_Z7scanGPUPjS_S_S_i_param_0];
	ld.param.u64 	%rd8, [_Z7scanGPUPjS_S_S_i_param_1];
	ld.param.u64 	%rd9, [_Z7scanGPUPjS_S_S_i_param_2];
	ld.param.u64 	%rd6, [_Z7scanGPUPjS_S_S_i_param_3];
	ld.param.u32 	%r17, [_Z7scanGPUPjS_S_S_i_param_4];
	cvta.to.global.u64 	%rd1, %rd9;
	cvta.to.global.u64 	%rd2, %rd8;
	cvta.to.global.u64 	%rd3, %rd7;
	mov.u32 	%r1, %tid.x;
	setp.ne.s32 	%p1, %r1, 0;
	@%p1 bra 	$L__BB0_2;
	cvta.to.global.u64 	%rd10, %rd6;
	atom.global.add.u32 	%r18, [%rd10], 1;
	st.shared.u32 	[I], %r18;
$L__BB0_2:
	bar.sync 	0;
	ld.shared.u32 	%r19, [I];
	mov.u32 	%r2, %ntid.x;
	mul.lo.s32 	%r20, %r19, %r2;
	shl.b32 	%r21, %r20, 1;
	add.s32 	%r3, %r21, %r1;
	setp.ge.u32 	%p2, %r3, %r17;
	mul.wide.u32 	%rd11, %r3, 4;
	add.s64 	%rd4, %rd3, %rd11;
	shl.b32 	%r22, %r1, 2;
	mov.u32 	%r23, scanBlockSum;
	add.s32 	%r4, %r23, %r22;
	@%p2 bra 	$L__BB0_4;
	ld.global.u32 	%r24, [%rd4];
	st.shared.u32 	[%r4], %r24;
$L__BB0_4:
	add.s32 	%r5, %r3, %r2;
	setp.ge.u32 	%p3, %r5, %r17;
	@%p3 bra 	$L__BB0_6;
	mul.wide.u32 	%rd12, %r5, 4;
	add.s64 	%rd13, %rd3, %rd12;
	ld.global.u32 	%r25, [%rd13];
	shl.b32 	%r26, %r2, 2;
	add.s32 	%r27, %r4, %r26;
	st.shared.u32 	[%r27], %r25;
$L__BB0_6:
	bar.sync 	0;
	shl.b32 	%r29, %r1, 1;
	add.s32 	%r6, %r29, 2;
	shl.b32 	%r7, %r2, 1;
	mov.b32 	%r76, 1;
$L__BB0_7:
	mul.lo.s32 	%r9, %r6, %r76;
	add.s32 	%r30, %r9, -1;
	setp.ge.u32 	%p4, %r30, %r7;
	@%p4 bra 	$L__BB0_9;
	sub.s32 	%r31, %r9, %r76;
	shl.b32 	%r32, %r31, 2;
	add.s32 	%r34, %r23, %r32;
	ld.shared.u32 	%r35, [%r34+-4];
	shl.b32 	%r36, %r76, 2;
	add.s32 	%r37, %r34, %r36;
	ld.shared.u32 	%r38, [%r37+-4];
	add.s32 	%r39, %r38, %r35;
	st.shared.u32 	[%r37+-4], %r39;
$L__BB0_9:
	bar.sync 	0;
	shl.b32 	%r76, %r76, 1;
	setp.gt.u32 	%p5, %r76, %r2;
	@%p5 bra 	$L__BB0_10;
	bra.uni 	$L__BB0_7;
$L__BB0_10:
	setp.lt.u32 	%p6, %r2, 2;
	mov.u32 	%r77, %r2;
	@%p6 bra 	$L__BB0_14;
$L__BB0_11:
	shr.u32 	%r12, %r77, 1;
	bar.sync 	0;
	mul.lo.s32 	%r13, %r6, %r12;
	add.s32 	%r40, %r13, %r12;
	add.s32 	%r41, %r40, -1;
	setp.ge.u32 	%p7, %r41, %r7;
	@%p7 bra 	$L__BB0_13;
	shl.b32 	%r42, %r13, 2;
	add.s32 	%r44, %r23, %r42;
	ld.shared.u32 	%r45, [%r44+-4];
	shl.b32 	%r46, %r12, 2;
	add.s32 	%r47, %r44, %r46;
	ld.shared.u32 	%r48, [%r47+-4];
	add.s32 	%r49, %r48, %r45;
	st.shared.u32 	[%r47+-4], %r49;
$L__BB0_13:
	setp.gt.u32 	%p8, %r77, 3;
	mov.u32 	%r77, %r12;
	@%p8 bra 	$L__BB0_11;
$L__BB0_14:
	setp.ne.s32 	%p9, %r1, 0;
	bar.sync 	0;
	@%p9 bra 	$L__BB0_19;
	ld.shared.u32 	%r14, [I];
	setp.eq.s32 	%p10, %r14, 0;
	@%p10 bra 	$L__BB0_26;
	add.s32 	%r15, %r14, -1;
	mul.wide.u32 	%rd14, %r15, 4;
	add.s64 	%rd5, %rd2, %rd14;
$L__BB0_17:
	atom.global.or.b32 	%r50, [%rd5], 0;
	setp.eq.s32 	%p11, %r50, 0;
	@%p11 bra 	$L__BB0_17;
	add.s64 	%rd16, %rd1, %rd14;
	ld.global.u32 	%r51, [%rd16];
	shl.b32 	%r52, %r7, 2;
	add.s32 	%r54, %r23, %r52;
	ld.shared.u32 	%r55, [%r54+-4];
	add.s32 	%r56, %r55, %r51;
	mul.wide.u32 	%rd17, %r14, 4;
	add.s64 	%rd18, %rd1, %rd17;
	st.global.u32 	[%rd18], %r56;
	membar.gl;
	ld.shared.u32 	%r57, [I];
	mul.wide.u32 	%rd19, %r57, 4;
	add.s64 	%rd20, %rd2, %rd19;
	atom.global.add.u32 	%r58, [%rd20], 1;
$L__BB0_19:
	bar.sync 	0;
	ld.shared.u32 	%r16, [I];
	setp.eq.s32 	%p12, %r16, 0;
	@%p12 bra 	$L__BB0_21;
	add.s32 	%r64, %r16, -1;
	mul.wide.u32 	%rd21, %r64, 4;
	add.s64 	%rd22, %rd1, %rd21;
	ld.global.u32 	%r65, [%rd22];
	ld.shared.u32 	%r66, [%r4];
	add.s32 	%r67, %r66, %r65;
	st.shared.u32 	[%r4], %r67;
	shl.b32 	%r68, %r2, 2;
	add.s32 	%r69, %r4, %r68;
	ld.shared.u32 	%r70, [%r69];
	add.s32 	%r71, %r70, %r65;
	st.shared.u32 	[%r69], %r71;
$L__BB0_21:
	setp.ge.u32 	%p13, %r3, %r17;
	bar.sync 	0;
	@%p13 bra 	$L__BB0_23;
	ld.shared.u32 	%r72, [%r4];
	st.global.u32 	[%rd4], %r72;
$L__BB0_23:
	setp.ge.u32 	%p14, %r5, %r17;
	@%p14 bra 	$L__BB0_25;
	shl.b32 	%r73, %r2, 2;
	add.s32 	%r74, %r4, %r73;
	ld.shared.u32 	%r75, [%r74];
	mul.wide.u32 	%rd23, %r5, 4;
	add.s64 	%rd24, %rd3, %rd23;
	st.global.u32 	[%rd24], %r75;
$L__BB0_25:
	ret;
$L__BB0_26:
	shl.b32 	%r59, %r7, 2;
	add.s32 	%r61, %r23, %r59;
	ld.shared.u32 	%r62, [%r61+-4];
	st.global.u32 	[%rd1], %r62;
	atom.global.add.u32 	%r63, [%rd2], 1;
	bra.uni 	$L__BB0_19;

}


// ===== COMPILED SASS (sm_100) =====

	.target	sm_100

	.elftype	@"ET_EXEC"


//--------------------- .note.nv.tkinfo           --------------------------
	.section	.note.nv.tkinfo,"",@"SHT_NOTE"
	.sectionflags	@"SHF_NOTE_NV_TKINFO"
	.tkinfo
        /*0018*/ 	.word	0x00000002
        /*0030*/ 	.string	""
        /*0030*/ 	.string	"ptxas"
        /*0030*/ 	.string	"Cuda compilation tools, release 13.0, V13.0.88"
        /*0030*/ 	.string	"Build cuda_13.0.r13.0/compiler.36424714_0"
        /*0030*/ 	.string	"-arch sm_100 -m 64 "



//--------------------- .note.nv.cuinfo           --------------------------
	.section	.note.nv.cuinfo,"",@"SHT_NOTE"
	.sectionflags	@"SHF_NOTE_NV_CUINFO"
        /*0018*/ 	.short	0x0002
        /*001a*/ 	.short	0x0064
        /*001c*/ 	.short	0x0082
	.zero		2


//--------------------- .nv.info                  --------------------------
	.section	.nv.info,"",@"SHT_CUDA_INFO"
	.align	4


	//----- nvinfo : EIATTR_REGCOUNT
	.align		4
        /*0000*/ 	.byte	0x04, 0x2f
        /*0002*/ 	.short	(.L_1 - .L_0)
	.align		4
.L_0:
        /*0004*/ 	.word	index@(_Z7scanGPUPjS_S_S_i)
        /*0008*/ 	.word	0x00000014


	//----- nvinfo : EIATTR_FRAME_SIZE
	.align		4
.L_1:
        /*000c*/ 	.byte	0x04, 0x11
        /*000e*/ 	.short	(.L_3 - .L_2)
	.align		4
.L_2:
        /*0010*/ 	.word	index@(_Z7scanGPUPjS_S_S_i)
        /*0014*/ 	.word	0x00000000


	//----- nvinfo : EIATTR_MIN_STACK_SIZE
	.align		4
.L_3:
        /*0018*/ 	.byte	0x04, 0x12
        /*001a*/ 	.short	(.L_5 - .L_4)
	.align		4
.L_4:
        /*001c*/ 	.word	index@(_Z7scanGPUPjS_S_S_i)
        /*0020*/ 	.word	0x00000000
.L_5:


//--------------------- .nv.compat                --------------------------
	.section	.nv.compat,"",@"SHT_CUDA_COMPAT_INFO"
	.align	4
        /*0000*/ 	.byte	0x02, 0x09, 0x00, 0x00, 0x02, 0x02, 0x01, 0x00, 0x02, 0x05, 0x05, 0x00, 0x03, 0x07, 0x01, 0x01
        /*0010*/ 	.byte	0x02, 0x03, 0x00, 0x00, 0x02, 0x06, 0x01, 0x00, 0x04, 0x0b, 0x08, 0x00, 0x09, 0x00, 0x00, 0x00
        /*0020*/ 	.byte	0x00, 0x00, 0x00, 0x00


//--------------------- .nv.info._Z7scanGPUPjS_S_S_i --------------------------
	.section	.nv.info._Z7scanGPUPjS_S_S_i,"",@"SHT_CUDA_INFO"
	.sectionflags	@""
	.align	4


	//----- nvinfo : EIATTR_CUDA_API_VERSION
	.align		4
        /*0000*/ 	.byte	0x04, 0x37
        /*0002*/ 	.short	(.L_7 - .L_6)
.L_6:
        /*0004*/ 	.word	0x00000082


	//----- nvinfo : EIATTR_KPARAM_INFO
	.align		4
.L_7:
        /*0008*/ 	.byte	0x04, 0x17
        /*000a*/ 	.short	(.L_9 - .L_8)
.L_8:
        /*000c*/ 	.word	0x00000000
        /*0010*/ 	.short	0x0004
        /*0012*/ 	.short	0x0020
        /*0014*/ 	.byte	0x00, 0xf0, 0x11, 0x00


	//----- nvinfo : EIATTR_KPARAM_INFO
	.align		4
.L_9:
        /*0018*/ 	.byte	0x04, 0x17
        /*001a*/ 	.short	(.L_11 - .L_10)
.L_10:
        /*001c*/ 	.word	0x00000000
        /*0020*/ 	.short	0x0003
        /*0022*/ 	.short	0x0018
        /*0024*/ 	.byte	0x00, 0xf5, 0x21, 0x00


	//----- nvinfo : EIATTR_KPARAM_INFO
	.align		4
.L_11:
        /*0028*/ 	.byte	0x04, 0x17
        /*002a*/ 	.short	(.L_13 - .L_12)
.L_12:
        /*002c*/ 	.word	0x00000000
        /*0030*/ 	.short	0x0002
        /*0032*/ 	.short	0x0010
        /*0034*/ 	.byte	0x00, 0xf5, 0x21, 0x00


	//----- nvinfo : EIATTR_KPARAM_INFO
	.align		4
.L_13:
        /*0038*/ 	.byte	0x04, 0x17
        /*003a*/ 	.short	(.L_15 - .L_14)
.L_14:
        /*003c*/ 	.word	0x00000000
        /*0040*/ 	.short	0x0001
        /*0042*/ 	.short	0x0008
        /*0044*/ 	.byte	0x00, 0xf5, 0x21, 0x00


	//----- nvinfo : EIATTR_KPARAM_INFO
	.align		4
.L_15:
        /*0048*/ 	.byte	0x04, 0x17
        /*004a*/ 	.short	(.L_17 - .L_16)
.L_16:
        /*004c*/ 	.word	0x00000000
        /*0050*/ 	.short	0x0000
        /*0052*/ 	.short	0x0000
        /*0054*/ 	.byte	0x00, 0xf5, 0x21, 0x00


	//----- nvinfo : EIATTR_SPARSE_MMA_MASK
	.align		4
.L_17:
        /*0058*/ 	.byte	0x03, 0x50
        /*005a*/ 	.short	0x0000


	//----- nvinfo : EIATTR_MAXREG_COUNT
	.align		4
        /*005c*/ 	.byte	0x03, 0x1b
        /*005e*/ 	.short	0x00ff


	//----- nvinfo : EIATTR_NUM_BARRIERS
	.align		4
        /*0060*/ 	.byte	0x02, 0x4c
        /*0062*/ 	.byte	0x01
	.zero		1


	//----- nvinfo : EIATTR_MERCURY_ISA_VERSION
	.align		4
        /*0064*/ 	.byte	0x03, 0x5f
        /*0066*/ 	.short	0x0101


	//----- nvinfo : EIATTR_VRC_CTA_INIT_COUNT
	.align		4
        /*0068*/ 	.byte	0x02, 0x4a
	.zero		1
	.zero		1


	//----- nvinfo : EIATTR_EXIT_INSTR_OFFSETS
	.align		4
        /*006c*/ 	.byte	0x04, 0x1c
        /*006e*/ 	.short	(.L_19 - .L_18)


	//   ....[0]....
.L_18:
        /*0070*/ 	.word	0x000008b0


	//   ....[1]....
        /*0074*/ 	.word	0x00000910


	//----- nvinfo : EIATTR_CRS_STACK_SIZE
	.align		4
.L_19:
        /*0078*/ 	.byte	0x04, 0x1e
        /*007a*/ 	.short	(.L_21 - .L_20)
.L_20:
        /*007c*/ 	.word	0x00000000


	//----- nvinfo : EIATTR_CBANK_PARAM_SIZE
	.align		4
.L_21:
        /*0080*/ 	.byte	0x03, 0x19
        /*0082*/ 	.short	0x0024


	//----- nvinfo : EIATTR_PARAM_CBANK
	.align		4
        /*0084*/ 	.byte	0x04, 0x0a
        /*0086*/ 	.short	(.L_23 - .L_22)
	.align		4
.L_22:
        /*0088*/ 	.word	index@(.nv.constant0._Z7scanGPUPjS_S_S_i)
        /*008c*/ 	.short	0x0380
        /*008e*/ 	.short	0x0024


	//----- nvinfo : EIATTR_SW_WAR
	.align		4
.L_23:
        /*0090*/ 	.byte	0x04, 0x36
        /*0092*/ 	.short	(.L_25 - .L_24)
.L_24:
        /*0094*/ 	.word	0x00000008
.L_25:


//--------------------- .nv.callgraph             --------------------------
	.section	.nv.callgraph,"",@"SHT_CUDA_CALLGRAPH"
	.align	4
	.sectionentsize	8
	.align		4
        /*0000*/ 	.word	0x00000000
	.align		4
        /*0004*/ 	.word	0xffffffff
	.align		4
        /*0008*/ 	.word	0x00000000
	.align		4
        /*000c*/ 	.word	0xfffffffe
	.align		4
        /*0010*/ 	.word	0x00000000
	.align		4
        /*0014*/ 	.word	0xfffffffd
	.align		4
        /*0018*/ 	.word	0x00000000
	.align		4
        /*001c*/ 	.word	0xfffffffc


//--------------------- .text._Z7scanGPUPjS_S_S_i --------------------------
	.section	.text._Z7scanGPUPjS_S_S_i,"ax",@progbits
	.align	128
.text._Z7scanGPUPjS_S_S_i:
        .type           _Z7scanGPUPjS_S_S_i,@function
        .size           _Z7scanGPUPjS_S_S_i,(.L_x_11 - _Z7scanGPUPjS_S_S_i)
        .other          _Z7scanGPUPjS_S_S_i,@"STO_CUDA_ENTRY STV_DEFAULT"
_Z7scanGPUPjS_S_S_i:
[----:B------:R-:W-:Y:S01]  /*0000*/  LDC R1, c[0x0][0x37c] ;  /* 0x0000df00ff017b82 */ /* 0x000fe20000000800 */
[----:B------:R-:W0:Y:S01]  /*0010*/  S2R R6, SR_TID.X ;  /* 0x0000000000067919 */ /* 0x000e220000002100 */
[----:B------:R-:W1:Y:S01]  /*0020*/  LDCU.64 UR8, c[0x0][0x358] ;  /* 0x00006b00ff0877ac */ /* 0x000e620008000a00 */
[----:B------:R-:W-:Y:S01]  /*0030*/  BSSY.RECONVERGENT B0, `(.L_x_0) ;  /* 0x000000a000007945 */ /* 0x000fe20003800200 */
[----:B0-----:R-:W-:-:S13]  /*0040*/  ISETP.NE.AND P0, PT, R6, RZ, PT ;  /* 0x000000ff0600720c */ /* 0x001fda0003f05270 */
[----:B-1----:R-:W-:Y:S05]  /*0050*/  @P0 BRA `(.L_x_1) ;  /* 0x00000000001c0947 */ /* 0x002fea0003800000 */
[----:B------:R-:W0:Y:S01]  /*0060*/  LDC.64 R2, c[0x0][0x398] ;  /* 0x0000e600ff027b82 */ /* 0x000e220000000a00 */
[----:B------:R-:W-:-:S05]  /*0070*/  IMAD.MOV.U32 R5, RZ, RZ, 0x1 ;  /* 0x00000001ff057424 */ /* 0x000fca00078e00ff */
[----:B0-----:R-:W2:Y:S02]  /*0080*/  ATOMG.E.ADD.STRONG.GPU PT, R2, desc[UR8][R2.64], R5 ;  /* 0x80000005020279a8 */ /* 0x001ea400081ef108 */
[----:B------:R-:W0:Y:S01]  /*0090*/  S2UR UR5, SR_CgaCtaId ;  /* 0x00000000000579c3 */ /* 0x000e220000008800 */
[----:B------:R-:W-:Y:S02]  /*00a0*/  UMOV UR4, 0x400 ;  /* 0x0000040000047882 */ /* 0x000fe40000000000 */
[----:B0-----:R-:W-:-:S09]  /*00b0*/  ULEA UR4, UR5, UR4, 0x18 ;  /* 0x0000000405047291 */ /* 0x001fd2000f8ec0ff */
[----:B--2---:R0:W-:Y:S03]  /*00c0*/  STS [UR4], R2 ;  /* 0x00000002ff007988 */ /* 0x0041e60008000804 */
.L_x_1:
[----:B------:R-:W-:Y:S05]  /*00d0*/  BSYNC.RECONVERGENT B0 ;  /* 0x0000000000007941 */ /* 0x000fea0003800200 */
.L_x_0:
[----:B------:R-:W1:Y:S08]  /*00e0*/  S2UR UR5, SR_CgaCtaId ;  /* 0x00000000000579c3 */ /* 0x000e700000008800 */
[----:B------:R-:W-:Y:S06]  /*00f0*/  BAR.SYNC.DEFER_BLOCKING 0x0 ;  /* 0x0000000000007b1d */ /* 0x000fec0000010000 */
[----:B------:R-:W-:-:S02]  /*0100*/  UMOV UR4, 0x400 ;  /* 0x0000040000047882 */ /* 0x000fc40000000000 */
[----:B------:R-:W2:Y:S08]  /*0110*/  LDC R4, c[0x0][0x360] ;  /* 0x0000d800ff047b82 */ /* 0x000eb00000000800 */
[----:B------:R-:W0:Y:S01]  /*0120*/  LDC.64 R8, c[0x0][0x380] ;  /* 0x0000e000ff087b82 */ /* 0x000e220000000a00 */
[----:B-1----:R-:W-:-:S09]  /*0130*/  ULEA UR6, UR5, UR4, 0x18 ;  /* 0x0000000405067291 */ /* 0x002fd2000f8ec0ff */
[----:B------:R-:W2:Y:S02]  /*0140*/  LDS R3, [UR6] ;  /* 0x00000006ff037984 */ /* 0x000ea40008000800 */
[----:B------:R-:W1:Y:S01]  /*0150*/  LDCU UR6, c[0x0][0x3a0] ;  /* 0x00007400ff0677ac */ /* 0x000e620008000800 */
[----:B--2---:R-:W-:-:S04]  /*0160*/  IMAD R3, R3, R4, RZ ;  /* 0x0000000403037224 */ /* 0x004fc800078e02ff */
[----:B------:R-:W-:-:S04]  /*0170*/  IMAD R5, R3, 0x2, R6 ;  /* 0x0000000203057824 */ /* 0x000fc800078e0206 */
[C---:B------:R-:W-:Y:S01]  /*0180*/  IMAD.IADD R0, R5.reuse, 0x1, R4 ;  /* 0x0000000105007824 */ /* 0x040fe200078e0204 */
[C---:B-1----:R-:W-:Y:S01]  /*0190*/  ISETP.GE.U32.AND P0, PT, R5.reuse, UR6, PT ;  /* 0x0000000605007c0c */ /* 0x042fe2000bf06070 */
[----:B0-----:R-:W-:-:S03]  /*01a0*/  IMAD.WIDE.U32 R2, R5, 0x4, R8 ;  /* 0x0000000405027825 */ /* 0x001fc600078e0008 */
[----:B------:R-:W-:-:S09]  /*01b0*/  ISETP.GE.U32.AND P1, PT, R0, UR6, PT ;  /* 0x0000000600007c0c */ /* 0x000fd2000bf26070 */
[----:B------:R-:W2:Y:S04]  /*01c0*/  @!P0 LDG.E R10, desc[UR8][R2.64] ;  /* 0x00000008020a8981 */ /* 0x000ea8000c1e1900 */
[----:B------:R-:W-:-:S06]  /*01d0*/  @!P1 IMAD.WIDE.U32 R8, R0, 0x4, R8 ;  /* 0x0000000400089825 */ /* 0x000fcc00078e0008 */
[----:B------:R-:W3:Y:S01]  /*01e0*/  @!P1 LDG.E R8, desc[UR8][R8.64] ;  /* 0x0000000808089981 */ /* 0x000ee2000c1e1900 */
[----:B------:R-:W-:-:S04]  /*01f0*/  UIADD3 UR4, UPT, UPT, UR4, 0x4, URZ ;  /* 0x0000000404047890 */ /* 0x000fc8000fffe0ff */
[----:B------:R-:W-:-:S06]  /*0200*/  ULEA UR4, UR5, UR4, 0x18 ;  /* 0x0000000405047291 */ /* 0x000fcc000f8ec0ff */
[----:B------:R-:W-:-:S04]  /*0210*/  LEA R7, R6, UR4, 0x2 ;  /* 0x0000000406077c11 */ /* 0x000fc8000f8e10ff */
[----:B------:R-:W-:Y:S01]  /*0220*/  @!P1 LEA R11, R4, R7, 0x2 ;  /* 0x00000007040b9211 */ /* 0x000fe200078e10ff */
[----:B------:R-:W-:Y:S01]  /*0230*/  IMAD.MOV.U32 R15, RZ, RZ, 0x1 ;  /* 0x00000001ff0f7424 */ /* 0x000fe200078e00ff */
[----:B------:R-:W-:Y:S01]  /*0240*/  LEA R12, R6, 0x2, 0x1 ;  /* 0x00000002060c7811 */ /* 0x000fe200078e08ff */
[----:B------:R-:W-:Y:S01]  /*0250*/  IMAD.SHL.U32 R13, R4, 0x2, RZ ;  /* 0x00000002040d7824 */ /* 0x000fe200078e00ff */
[----:B--2---:R0:W-:Y:S04]  /*0260*/  @!P0 STS [R7], R10 ;  /* 0x0000000a07008388 */ /* 0x0041e80000000800 */
[----:B---3--:R0:W-:Y:S01]  /*0270*/  @!P1 STS [R11], R8 ;  /* 0x000000080b009388 */ /* 0x0081e20000000800 */
[----:B------:R-:W-:Y:S06]  /*0280*/  BAR.SYNC.DEFER_BLOCKING 0x0 ;  /* 0x0000000000007b1d */ /* 0x000fec0000010000 */
.L_x_2:
[----:B0-----:R-:W-:-:S04]  /*0290*/  IMAD R10, R12, R15, RZ ;  /* 0x0000000f0c0a7224 */ /* 0x001fc800078e02ff */
[----:B------:R-:W-:-:S05]  /*02a0*/  VIADD R8, R10, 0xffffffff ;  /* 0xffffffff0a087836 */ /* 0x000fca0000000000 */
[----:B------:R-:W-:-:S13]  /*02b0*/  ISETP.GE.U32.AND P0, PT, R8, R13, PT ;  /* 0x0000000d0800720c */ /* 0x000fda0003f06070 */
[----:B------:R-:W-:-:S04]  /*02c0*/  @!P0 IADD3 R8, PT, PT, R10, -R15, RZ ;  /* 0x8000000f0a088210 */ /* 0x000fc80007ffe0ff */
[----:B------:R-:W-:-:S05]  /*02d0*/  @!P0 LEA R8, R8, UR4, 0x2 ;  /* 0x0000000408088c11 */ /* 0x000fca000f8e10ff */
[C---:B------:R-:W-:Y:S01]  /*02e0*/  @!P0 IMAD R9, R15.reuse, 0x4, R8 ;  /* 0x000000040f098824 */ /* 0x040fe200078e0208 */
[----:B------:R-:W-:Y:S01]  /*02f0*/  SHF.L.U32 R15, R15, 0x1, RZ ;  /* 0x000000010f0f7819 */ /* 0x000fe200000006ff */
[----:B------:R-:W-:Y:S04]  /*0300*/  @!P0 LDS R8, [R8+-0x4] ;  /* 0xfffffc0008088984 */ /* 0x000fe80000000800 */
[----:B------:R-:W0:Y:S02]  /*0310*/  @!P0 LDS R11, [R9+-0x4] ;  /* 0xfffffc00090b8984 */ /* 0x000e240000000800 */
[----:B0-----:R-:W-:-:S05]  /*0320*/  @!P0 IMAD.IADD R10, R8, 0x1, R11 ;  /* 0x00000001080a8824 */ /* 0x001fca00078e020b */
[----:B------:R1:W-:Y:S01]  /*0330*/  @!P0 STS [R9+-0x4], R10 ;  /* 0xfffffc0a09008388 */ /* 0x0003e20000000800 */
[----:B------:R-:W-:Y:S01]  /*0340*/  BAR.SYNC.DEFER_BLOCKING 0x0 ;  /* 0x0000000000007b1d */ /* 0x000fe20000010000 */
[----:B------:R-:W-:-:S13]  /*0350*/  ISETP.GT.U32.AND P0, PT, R15, R4, PT ;  /* 0x000000040f00720c */ /* 0x000fda0003f04070 */
[----:B-1----:R-:W-:Y:S05]  /*0360*/  @!P0 BRA `(.L_x_2) ;  /* 0xfffffffc00c88947 */ /* 0x002fea000383ffff */
[----:B------:R-:W-:-:S13]  /*0370*/  ISETP.GE.U32.AND P0, PT, R4, 0x2, PT ;  /* 0x000000020400780c */ /* 0x000fda0003f06070 */
[----:B------:R-:W-:Y:S05]  /*0380*/  @!P0 BRA `(.L_x_3) ;  /* 0x00000000003c8947 */ /* 0x000fea0003800000 */
[----:B------:R-:W-:-:S07]  /*0390*/  IMAD.MOV.U32 R8, RZ, RZ, R4 ;  /* 0x000000ffff087224 */ /* 0x000fce00078e0004 */
.L_x_4:
[----:B------:R-:W-:Y:S01]  /*03a0*/  SHF.R.U32.HI R15, RZ, 0x1, R8 ;  /* 0x00000001ff0f7819 */ /* 0x000fe20000011608 */
[----:B------:R-:W-:Y:S04]  /*03b0*/  BAR.SYNC.DEFER_BLOCKING 0x0 ;  /* 0x0000000000007b1d */ /* 0x000fe80000010000 */
[----:B------:R-:W-:-:S05]  /*03c0*/  IMAD R14, R12, R15, RZ ;  /* 0x0000000f0c0e7224 */ /* 0x000fca00078e02ff */
[----:B------:R-:W-:-:S04]  /*03d0*/  IADD3 R10, PT, PT, R14, -0x1, R15 ;  /* 0xffffffff0e0a7810 */ /* 0x000fc80007ffe00f */
[----:B------:R-:W-:-:S13]  /*03e0*/  ISETP.GE.U32.AND P0, PT, R10, R13, PT ;  /* 0x0000000d0a00720c */ /* 0x000fda0003f06070 */
[----:B------:R-:W-:-:S05]  /*03f0*/  @!P0 LEA R9, R14, UR4, 0x2 ;  /* 0x000000040e098c11 */ /* 0x000fca000f8e10ff */
[----:B------:R-:W-:Y:S02]  /*0400*/  @!P0 IMAD R10, R15, 0x4, R9 ;  /* 0x000000040f0a8824 */ /* 0x000fe400078e0209 */
[----:B------:R-:W-:Y:S04]  /*0410*/  @!P0 LDS R9, [R9+-0x4] ;  /* 0xfffffc0009098984 */ /* 0x000fe80000000800 */
[----:B------:R-:W0:Y:S02]  /*0420*/  @!P0 LDS R14, [R10+-0x4] ;  /* 0xfffffc000a0e8984 */ /* 0x000e240000000800 */
[----:B0-----:R-:W-:-:S05]  /*0430*/  @!P0 IADD3 R11, PT, PT, R9, R14, RZ ;  /* 0x0000000e090b8210 */ /* 0x001fca0007ffe0ff */
[----:B------:R0:W-:Y:S01]  /*0440*/  @!P0 STS [R10+-0x4], R11 ;  /* 0xfffffc0b0a008388 */ /* 0x0001e20000000800 */
[----:B------:R-:W-:Y:S01]  /*0450*/  ISETP.GT.U32.AND P0, PT, R8, 0x3, PT ;  /* 0x000000030800780c */ /* 0x000fe20003f04070 */
[----:B------:R-:W-:-:S12]  /*0460*/  IMAD.MOV.U32 R8, RZ, RZ, R15 ;  /* 0x000000ffff087224 */ /* 0x000fd800078e000f */
[----:B0-----:R-:W-:Y:S05]  /*0470*/  @P0 BRA `(.L_x_4) ;  /* 0xfffffffc00c80947 */ /* 0x001fea000383ffff */
.L_x_3:
[----:B------:R-:W-:Y:S01]  /*0480*/  BAR.SYNC.DEFER_BLOCKING 0x0 ;  /* 0x0000000000007b1d */ /* 0x000fe20000010000 */
[----:B------:R-:W-:-:S13]  /*0490*/  ISETP.NE.AND P0, PT, R6, RZ, PT ;  /* 0x000000ff0600720c */ /* 0x000fda0003f05270 */
[----:B------:R-:W-:Y:S05]  /*04a0*/  @P0 BRA `(.L_x_5) ;  /* 0x00000000009c0947 */ /* 0x000fea0003800000 */
[----:B------:R-:W0:Y:S01]  /*04b0*/  S2R R9, SR_CgaCtaId ;  /* 0x0000000000097919 */ /* 0x000e220000008800 */
[----:B------:R-:W-:-:S04]  /*04c0*/  MOV R6, 0x400 ;  /* 0x0000040000067802 */ /* 0x000fc80000000f00 */
[----:B0-----:R-:W-:-:S05]  /*04d0*/  LEA R6, R9, R6, 0x18 ;  /* 0x0000000609067211 */ /* 0x001fca00078ec0ff */
[----:B------:R-:W0:Y:S02]  /*04e0*/  LDS R15, [R6] ;  /* 0x00000000060f7984 */ /* 0x000e240000000800 */
[----:B0-----:R-:W-:-:S13]  /*04f0*/  ISETP.NE.AND P0, PT, R15, RZ, PT ;  /* 0x000000ff0f00720c */ /* 0x001fda0003f05270 */
[----:B------:R-:W-:Y:S05]  /*0500*/  @P0 BRA `(.L_x_6) ;  /* 0x0000000000200947 */ /* 0x000fea0003800000 */
[----:B------:R-:W-:Y:S01]  /*0510*/  LEA R6, R4, UR4, 0x3 ;  /* 0x0000000404067c11 */ /* 0x000fe2000f8e18ff */
[----:B------:R-:W0:Y:S01]  /*0520*/  LDC.64 R8, c[0x0][0x390] ;  /* 0x0000e400ff087b82 */ /* 0x000e220000000a00 */
[----:B------:R-:W-:-:S03]  /*0530*/  IMAD.MOV.U32 R15, RZ, RZ, 0x1 ;  /* 0x00000001ff0f7424 */ /* 0x000fc600078e00ff */
[----:B------:R-:W0:Y:S04]  /*0540*/  LDS R13, [R6+-0x4] ;  /* 0xfffffc00060d7984 */ /* 0x000e280000000800 */
[----:B------:R-:W1:Y:S01]  /*0550*/  LDC.64 R10, c[0x0][0x388] ;  /* 0x0000e200ff0a7b82 */ /* 0x000e620000000a00 */
[----:B0-----:R0:W-:Y:S04]  /*0560*/  STG.E desc[UR8][R8.64], R13 ;  /* 0x0000000d08007986 */ /* 0x0011e8000c101908 */
[----:B-1----:R0:W5:Y:S01]  /*0570*/  ATOMG.E.ADD.STRONG.GPU PT, RZ, desc[UR8][R10.64], R15 ;  /* 0x8000000f0aff79a8 */ /* 0x00216200081ef108 */
[----:B------:R-:W-:Y:S05]  /*0580*/  BRA `(.L_x_5) ;  /* 0x0000000000647947 */ /* 0x000fea0003800000 */
.L_x_6:
[----:B------:R-:W0:Y:S01]  /*0590*/  LDC.64 R8, c[0x0][0x388] ;  /* 0x0000e200ff087b82 */ /* 0x000e220000000a00 */
[----:B------:R-:W-:Y:S01]  /*05a0*/  IADD3 R11, PT, PT, R15, -0x1, RZ ;  /* 0xffffffff0f0b7810 */ /* 0x000fe20007ffe0ff */
[----:B------:R-:W-:Y:S04]  /*05b0*/  BSSY B0, `(.L_x_7) ;  /* 0x0000006000007945 */ /* 0x000fe80003800000 */
[----:B0-----:R-:W-:-:S07]  /*05c0*/  IMAD.WIDE.U32 R12, R11, 0x4, R8 ;  /* 0x000000040b0c7825 */ /* 0x001fce00078e0008 */
.L_x_8:
[----:B------:R-:W-:Y:S05]  /*05d0*/  YIELD ;  /* 0x0000000000007946 */ /* 0x000fea0003800000 */
[----:B------:R-:W2:Y:S02]  /*05e0*/  ATOMG.E.OR.STRONG.GPU PT, R10, desc[UR8][R12.64], RZ ;  /* 0x800000ff0c0a79a8 */ /* 0x000ea4000b1ef108 */
[----:B--2---:R-:W-:-:S13]  /*05f0*/  ISETP.NE.AND P0, PT, R10, RZ, PT ;  /* 0x000000ff0a00720c */ /* 0x004fda0003f05270 */
[----:B------:R-:W-:Y:S05]  /*0600*/  @!P0 BRA `(.L_x_8) ;  /* 0xfffffffc00f08947 */ /* 0x000fea000383ffff */
[----:B------:R-:W-:Y:S05]  /*0610*/  BSYNC B0 ;  /* 0x0000000000007941 */ /* 0x000fea0003800000 */
.L_x_7:
[----:B------:R-:W0:Y:S02]  /*0620*/  LDC.64 R12, c[0x0][0x390] ;  /* 0x0000e400ff0c7b82 */ /* 0x000e240000000a00 */
[----:B0-----:R-:W-:-:S06]  /*0630*/  IMAD.WIDE.U32 R10, R11, 0x4, R12 ;  /* 0x000000040b0a7825 */ /* 0x001fcc00078e000c */
[----:B------:R-:W2:Y:S01]  /*0640*/  LDG.E R10, desc[UR8][R10.64] ;  /* 0x000000080a0a7981 */ /* 0x000ea2000c1e1900 */
[----:B------:R-:W-:Y:S01]  /*0650*/  LEA R14, R4, UR4, 0x3 ;  /* 0x00000004040e7c11 */ /* 0x000fe2000f8e18ff */
[----:B------:R-:W-:-:S04]  /*0660*/  IMAD.WIDE.U32 R12, R15, 0x4, R12 ;  /* 0x000000040f0c7825 */ /* 0x000fc800078e000c */
[----:B------:R-:W2:Y:S02]  /*0670*/  LDS R17, [R14+-0x4] ;  /* 0xfffffc000e117984 */ /* 0x000ea40000000800 */
[----:B--2---:R-:W-:-:S05]  /*0680*/  IMAD.IADD R17, R10, 0x1, R17 ;  /* 0x000000010a117824 */ /* 0x004fca00078e0211 */
[----:B------:R0:W-:Y:S01]  /*0690*/  STG.E desc[UR8][R12.64], R17 ;  /* 0x000000110c007986 */ /* 0x0001e2000c101908 */
[----:B------:R-:W-:Y:S06]  /*06a0*/  MEMBAR.SC.GPU ;  /* 0x0000000000007992 */ /* 0x000fec0000002000 */
[----:B------:R-:W-:-:S00]  /*06b0*/  ERRBAR ;  /* 0x00000000000079ab */ /* 0x000fc00000000000 */
[----:B------:R-:W-:Y:S06]  /*06c0*/  CGAERRBAR ;  /* 0x00000000000075ab */ /* 0x000fec0000000000 */
[----:B------:R-:W-:Y:S04]  /*06d0*/  CCTL.IVALL ;  /* 0x00000000ff00798f */ /* 0x000fe80002000000 */
[----:B------:R-:W1:Y:S01]  /*06e0*/  LDS R11, [R6] ;  /* 0x00000000060b7984 */ /* 0x000e620000000800 */
[----:B0-----:R-:W-:-:S02]  /*06f0*/  IMAD.MOV.U32 R13, RZ, RZ, 0x1 ;  /* 0x00000001ff0d7424 */ /* 0x001fc400078e00ff */
[----:B-1----:R-:W-:-:S05]  /*0700*/  IMAD.WIDE.U32 R8, R11, 0x4, R8 ;  /* 0x000000040b087825 */ /* 0x002fca00078e0008 */
[----:B------:R1:W5:Y:S02]  /*0710*/  ATOMG.E.ADD.STRONG.GPU PT, RZ, desc[UR8][R8.64], R13 ;  /* 0x8000000d08ff79a8 */ /* 0x00036400081ef108 */
.L_x_5:
[----:B------:R-:W-:Y:S05]  /*0720*/  WARPSYNC.ALL ;  /* 0x0000000000007948 */ /* 0x000fea0003800000 */
[----:B------:R-:W2:Y:S08]  /*0730*/  S2UR UR6, SR_CgaCtaId ;  /* 0x00000000000679c3 */ /* 0x000eb00000008800 */
[----:B------:R-:W-:Y:S06]  /*0740*/  BAR.SYNC.DEFER_BLOCKING 0x0 ;  /* 0x0000000000007b1d */ /* 0x000fec0000010000 */
[----:B------:R-:W-:-:S02]  /*0750*/  UMOV UR5, 0x400 ;  /* 0x0000040000057882 */ /* 0x000fc40000000000 */
[----:B--2---:R-:W-:-:S09]  /*0760*/  ULEA UR5, UR6, UR5, 0x18 ;  /* 0x0000000506057291 */ /* 0x004fd2000f8ec0ff */
[----:B------:R-:W2:Y:S02]  /*0770*/  LDS R6, [UR5] ;  /* 0x00000005ff067984 */ /* 0x000ea40008000800 */
[----:B--2---:R-:W-:-:S13]  /*0780*/  ISETP.NE.AND P0, PT, R6, RZ, PT ;  /* 0x000000ff0600720c */ /* 0x004fda0003f05270 */
[----:B------:R-:W-:Y:S05]  /*0790*/  @!P0 BRA `(.L_x_9) ;  /* 0x00000000002c8947 */ /* 0x000fea0003800000 */
[----:B01----:R-:W0:Y:S01]  /*07a0*/  LDC.64 R8, c[0x0][0x390] ;  /* 0x0000e400ff087b82 */ /* 0x003e220000000a00 */
[----:B------:R-:W-:-:S05]  /*07b0*/  IADD3 R11, PT, PT, R6, -0x1, RZ ;  /* 0xffffffff060b7810 */ /* 0x000fca0007ffe0ff */
[----:B0-----:R-:W-:Y:S02]  /*07c0*/  IMAD.WIDE.U32 R8, R11, 0x4, R8 ;  /* 0x000000040b087825 */ /* 0x001fe400078e0008 */
[----:B------:R-:W0:Y:S04]  /*07d0*/  LDS R11, [R7] ;  /* 0x00000000070b7984 */ /* 0x000e280000000800 */
[----:B------:R-:W0:Y:S01]  /*07e0*/  LDG.E R8, desc[UR8][R8.64] ;  /* 0x0000000808087981 */ /* 0x000e22000c1e1900 */
[----:B------:R-:W-:Y:S02]  /*07f0*/  IMAD R10, R4, 0x4, R7 ;  /* 0x00000004040a7824 */ /* 0x000fe400078e0207 */
[----:B0-----:R-:W-:-:S05]  /*0800*/  IMAD.IADD R6, R8, 0x1, R11 ;  /* 0x0000000108067824 */ /* 0x001fca00078e020b */
[----:B------:R-:W-:Y:S04]  /*0810*/  STS [R7], R6 ;  /* 0x0000000607007388 */ /* 0x000fe80000000800 */
[----:B------:R-:W0:Y:S02]  /*0820*/  LDS R11, [R10] ;  /* 0x000000000a0b7984 */ /* 0x000e240000000800 */
[----:B0-----:R-:W-:-:S05]  /*0830*/  IADD3 R11, PT, PT, R8, R11, RZ ;  /* 0x0000000b080b7210 */ /* 0x001fca0007ffe0ff */
[----:B------:R2:W-:Y:S02]  /*0840*/  STS [R10], R11 ;  /* 0x0000000b0a007388 */ /* 0x0005e40000000800 */
.L_x_9:
[----:B------:R-:W3:Y:S01]  /*0850*/  LDCU UR5, c[0x0][0x3a0] ;  /* 0x00007400ff0577ac */ /* 0x000ee20008000800 */
[----:B------:R-:W-:Y:S01]  /*0860*/  BAR.SYNC.DEFER_BLOCKING 0x0 ;  /* 0x0000000000007b1d */ /* 0x000fe20000010000 */
[----:B---3--:R-:W-:Y:S02]  /*0870*/  ISETP.GE.U32.AND P0, PT, R5, UR5, PT ;  /* 0x0000000505007c0c */ /* 0x008fe4000bf06070 */
[----:B------:R-:W-:-:S11]  /*0880*/  ISETP.GE.U32.AND P1, PT, R0, UR5, PT ;  /* 0x0000000500007c0c */ /* 0x000fd6000bf26070 */
[----:B------:R-:W3:Y:S04]  /*0890*/  @!P0 LDS R5, [R7] ;  /* 0x0000000007058984 */ /* 0x000ee80000000800 */
[----:B---3--:R3:W-:Y:S01]  /*08a0*/  @!P0 STG.E desc[UR8][R2.64], R5 ;  /* 0x0000000502008986 */ /* 0x0087e2000c101908 */
[----:B------:R-:W-:Y:S05]  /*08b0*/  @P1 EXIT ;  /* 0x000000000000194d */ /* 0x000fea0003800000 */
[----:B---3--:R-:W-:Y:S01]  /*08c0*/  IMAD R5, R4, 0x4, R7 ;  /* 0x0000000404057824 */ /* 0x008fe200078e0207 */
[----:B------:R-:W3:Y:S05]  /*08d0*/  LDC.64 R2, c[0x0][0x380] ;  /* 0x0000e000ff027b82 */ /* 0x000eea0000000a00 */
[----:B------:R-:W4:Y:S01]  /*08e0*/  LDS R5, [R5] ;  /* 0x0000000005057984 */ /* 0x000f220000000800 */
[----:B---3--:R-:W-:-:S05]  /*08f0*/  IMAD.WIDE.U32 R2, R0, 0x4, R2 ;  /* 0x0000000400027825 */ /* 0x008fca00078e0002 */
[----:B----4-:R-:W-:Y:S01]  /*0900*/  STG.E desc[UR8][R2.64], R5 ;  /* 0x0000000502007986 */ /* 0x010fe2000c101908 */
[----:B------:R-:W-:Y:S05]  /*0910*/  EXIT ;  /* 0x000000000000794d */ /* 0x000fea0003800000 */
.L_x_10:
[----:B------:R-:W-:-:S00]  /*0920*/  BRA `(.L_x_10) ;  /* 0xfffffffc00fc7947 */ /* 0x000fc0000383ffff */
[----:B------:R-:W-:-:S00]  /*0930*/  NOP ;  /* 0x0000000000007918 */ /* 0x000fc00000000000 */
        /* <DEDUP_REMOVED lines=12> */
.L_x_11:


//--------------------- .nv.shared._Z7scanGPUPjS_S_S_i --------------------------
	.section	.nv.shared._Z7scanGPUPjS_S_S_i,"aw",@nobits
	.sectionflags	@""
	.align	4
.nv.shared._Z7scanGPUPjS_S_S_i:
	.zero		9220


//--------------------- .nv.shared.reserved.0     --------------------------
	.section	.nv.shared.reserved.0,"aw",@nobits
	.weak		__nv_reservedSMEM_offset_0_alias
	.size		__nv_reservedSMEM_offset_0_alias, 0, 64
	.other		__nv_reservedSMEM_offset_0_alias,@"STO_CUDA_RESERVED_SHARED STV_DEFAULT"
__nv_reservedSMEM_offset_0_alias:
	.zero		0
	.zero		64


//--------------------- .nv.constant0._Z7scanGPUPjS_S_S_i --------------------------
	.section	.nv.constant0._Z7scanGPUPjS_S_S_i,"a",@progbits
	.sectionflags	@""
	.align	4
.nv.constant0._Z7scanGPUPjS_S_S_i:
	.zero		932


//--------------------- SYMBOLS --------------------------

	.type		.nv.reservedSmem.offset0,@object
	.size		.nv.reservedSmem.offset0,0x4
	.type		.nv.reservedSmem.cap,@object
	.size		.nv.reservedSmem.cap,0x4
